//
// Generated by NVIDIA NVVM Compiler
//
// Compiler Build ID: CL-36424714
// Cuda compilation tools, release 13.0, V13.0.88
// Based on NVVM 20.0.0
//

.version 9.0
.target sm_100
.address_size 64

	// .globl	_Z18blackScholesKernelPfS_S_S_S_ffi

.visible .entry _Z18blackScholesKernelPfS_S_S_S_ffi(
	.param .u64 .ptr .align 1 _Z18blackScholesKernelPfS_S_S_S_ffi_param_0,
	.param .u64 .ptr .align 1 _Z18blackScholesKernelPfS_S_S_S_ffi_param_1,
	.param .u64 .ptr .align 1 _Z18blackScholesKernelPfS_S_S_S_ffi_param_2,
	.param .u64 .ptr .align 1 _Z18blackScholesKernelPfS_S_S_S_ffi_param_3,
	.param .u64 .ptr .align 1 _Z18blackScholesKernelPfS_S_S_S_ffi_param_4,
	.param .f32 _Z18blackScholesKernelPfS_S_S_S_ffi_param_5,
	.param .f32 _Z18blackScholesKernelPfS_S_S_S_ffi_param_6,
	.param .u32 _Z18blackScholesKernelPfS_S_S_S_ffi_param_7
)
{
	.reg .pred 	%p<8>;
	.reg .b32 	%r<11>;
	.reg .b32 	%f<115>;
	.reg .b64 	%rd<18>;

	ld.param.u64 	%rd1, [_Z18blackScholesKernelPfS_S_S_S_ffi_param_0];
	ld.param.u64 	%rd2, [_Z18blackScholesKernelPfS_S_S_S_ffi_param_1];
	ld.param.u64 	%rd3, [_Z18blackScholesKernelPfS_S_S_S_ffi_param_2];
	ld.param.u64 	%rd4, [_Z18blackScholesKernelPfS_S_S_S_ffi_param_3];
	ld.param.u64 	%rd5, [_Z18blackScholesKernelPfS_S_S_S_ffi_param_4];
	ld.param.f32 	%f13, [_Z18blackScholesKernelPfS_S_S_S_ffi_param_5];
	ld.param.f32 	%f14, [_Z18blackScholesKernelPfS_S_S_S_ffi_param_6];
	cvta.to.global.u64 	%rd6, %rd5;
	cvta.to.global.u64 	%rd7, %rd4;
	cvta.to.global.u64 	%rd8, %rd3;
	mov.u32 	%r2, %ntid.x;
	mov.u32 	%r3, %ctaid.x;
	mov.u32 	%r4, %tid.x;
	mad.lo.s32 	%r1, %r2, %r3, %r4;
	mul.wide.s32 	%rd9, %r1, 4;
	add.s64 	%rd10, %rd8, %rd9;
	ld.global.f32 	%f1, [%rd10];
	add.s64 	%rd11, %rd7, %rd9;
	ld.global.f32 	%f2, [%rd11];
	add.s64 	%rd12, %rd6, %rd9;
	ld.global.f32 	%f3, [%rd12];
	sqrt.rn.f32 	%f15, %f3;
	div.rn.f32 	%f16, %f1, %f2;
	setp.lt.f32 	%p1, %f16, 0f00800000;
	mul.f32 	%f17, %f16, 0f4B000000;
	selp.f32 	%f18, %f17, %f16, %p1;
	selp.f32 	%f19, 0fC1B80000, 0f00000000, %p1;
	mov.b32 	%r5, %f18;
	add.s32 	%r6, %r5, -1059760811;
	and.b32  	%r7, %r6, -8388608;
	sub.s32 	%r8, %r5, %r7;
	mov.b32 	%f20, %r8;
	cvt.rn.f32.s32 	%f21, %r7;
	fma.rn.f32 	%f22, %f21, 0f34000000, %f19;
	add.f32 	%f23, %f20, 0fBF800000;
	fma.rn.f32 	%f24, %f23, 0fBE055027, 0f3E1039F6;
	fma.rn.f32 	%f25, %f24, %f23, 0fBDF8CDCC;
	fma.rn.f32 	%f26, %f25, %f23, 0f3E0F2955;
	fma.rn.f32 	%f27, %f26, %f23, 0fBE2AD8B9;
	fma.rn.f32 	%f28, %f27, %f23, 0f3E4CED0B;
	fma.rn.f32 	%f29, %f28, %f23, 0fBE7FFF22;
	fma.rn.f32 	%f30, %f29, %f23, 0f3EAAAA78;
	fma.rn.f32 	%f31, %f30, %f23, 0fBF000000;
	mul.f32 	%f32, %f23, %f31;
	fma.rn.f32 	%f33, %f32, %f23, %f23;
	fma.rn.f32 	%f34, %f22, 0f3F317218, %f33;
	setp.gt.u32 	%p2, %r5, 2139095039;
	fma.rn.f32 	%f35, %f18, 0f7F800000, 0f7F800000;
	selp.f32 	%f36, %f35, %f34, %p2;
	setp.eq.f32 	%p3, %f18, 0f00000000;
	selp.f32 	%f37, 0fFF800000, %f36, %p3;
	mul.f32 	%f38, %f14, 0f3F000000;
	fma.rn.f32 	%f39, %f14, %f38, %f13;
	fma.rn.f32 	%f40, %f39, %f3, %f37;
	mul.f32 	%f41, %f14, %f15;
	div.rn.f32 	%f42, %f40, %f41;
	sub.f32 	%f4, %f42, %f41;
	div.rn.f32 	%f5, %f42, 0f3FB504F3;
	abs.f32 	%f43, %f5;
	setp.ltu.f32 	%p4, %f43, 0f3F8060FE;
	setp.ge.f32 	%p5, %f43, 0f3F8060FE;
	mul.f32 	%f44, %f5, %f5;
	selp.f32 	%f45, %f43, %f44, %p5;
	selp.f32 	%f46, 0f38EB4C3A, 0f38B1E96A, %p5;
	selp.f32 	%f47, 0fBAAE005B, 0fBA574D20, %p5;
	fma.rn.f32 	%f48, %f46, %f45, %f47;
	selp.f32 	%f49, 0f3C09919F, 0f3BAAD5EA, %p5;
	fma.rn.f32 	%f50, %f48, %f45, %f49;
	selp.f32 	%f51, 0fBD24D99A, 0fBCDC1BE7, %p5;
	fma.rn.f32 	%f52, %f50, %f45, %f51;
	selp.f32 	%f53, 0f3E235519, 0f3DE718AF, %p5;
	fma.rn.f32 	%f54, %f52, %f45, %f53;
	selp.f32 	%f55, 0f3F69B4F9, 0fBEC093AC, %p5;
	fma.rn.f32 	%f56, %f54, %f45, %f55;
	selp.f32 	%f57, 0f3F210A14, 0f3E0375D3, %p5;
	fma.rn.f32 	%f58, %f56, %f45, %f57;
	neg.f32 	%f59, %f45;
	selp.f32 	%f60, %f59, %f5, %p5;
	fma.rn.f32 	%f113, %f58, %f60, %f60;
	@%p4 bra 	$L__BB0_2;
	ex2.approx.ftz.f32 	%f61, %f113;
	mov.f32 	%f62, 0f3F800000;
	sub.f32 	%f63, %f62, %f61;
	copysign.f32 	%f113, %f5, %f63;
$L__BB0_2:
	div.rn.f32 	%f9, %f4, 0f3FB504F3;
	abs.f32 	%f64, %f9;
	setp.ltu.f32 	%p6, %f64, 0f3F8060FE;
	setp.ge.f32 	%p7, %f64, 0f3F8060FE;
	mul.f32 	%f65, %f9, %f9;
	selp.f32 	%f66, %f64, %f65, %p7;
	selp.f32 	%f67, 0f38EB4C3A, 0f38B1E96A, %p7;
	selp.f32 	%f68, 0fBAAE005B, 0fBA574D20, %p7;
	fma.rn.f32 	%f69, %f67, %f66, %f68;
	selp.f32 	%f70, 0f3C09919F, 0f3BAAD5EA, %p7;
	fma.rn.f32 	%f71, %f69, %f66, %f70;
	selp.f32 	%f72, 0fBD24D99A, 0fBCDC1BE7, %p7;
	fma.rn.f32 	%f73, %f71, %f66, %f72;
	selp.f32 	%f74, 0f3E235519, 0f3DE718AF, %p7;
	fma.rn.f32 	%f75, %f73, %f66, %f74;
	selp.f32 	%f76, 0f3F69B4F9, 0fBEC093AC, %p7;
	fma.rn.f32 	%f77, %f75, %f66, %f76;
	selp.f32 	%f78, 0f3F210A14, 0f3E0375D3, %p7;
	fma.rn.f32 	%f79, %f77, %f66, %f78;
	neg.f32 	%f80, %f66;
	selp.f32 	%f81, %f80, %f9, %p7;
	fma.rn.f32 	%f114, %f79, %f81, %f81;
	@%p6 bra 	$L__BB0_4;
	ex2.approx.ftz.f32 	%f82, %f114;
	mov.f32 	%f83, 0f3F800000;
	sub.f32 	%f84, %f83, %f82;
	copysign.f32 	%f114, %f9, %f84;
$L__BB0_4:
	add.f32 	%f85, %f113, 0f3F800000;
	mul.f32 	%f86, %f85, 0f3F000000;
	cvta.to.global.u64 	%rd13, %rd1;
	cvta.to.global.u64 	%rd14, %rd2;
	add.f32 	%f87, %f114, 0f3F800000;
	mul.f32 	%f88, %f87, 0f3F000000;
	neg.f32 	%f89, %f13;
	mul.f32 	%f90, %f3, %f89;
	fma.rn.f32 	%f91, %f90, 0f3BBB989D, 0f3F000000;
	cvt.sat.f32.f32 	%f92, %f91;
	mov.f32 	%f93, 0f4B400001;
	mov.f32 	%f94, 0f437C0000;
	fma.rm.f32 	%f95, %f92, %f94, %f93;
	add.f32 	%f96, %f95, 0fCB40007F;
	neg.f32 	%f97, %f96;
	fma.rn.f32 	%f98, %f90, 0f3FB8AA3B, %f97;
	fma.rn.f32 	%f99, %f90, 0f32A57060, %f98;
	mov.b32 	%r9, %f95;
	shl.b32 	%r10, %r9, 23;
	mov.b32 	%f100, %r10;
	ex2.approx.ftz.f32 	%f101, %f99;
	mul.f32 	%f102, %f101, %f100;
	mul.f32 	%f103, %f1, %f86;
	mul.f32 	%f104, %f2, %f102;
	mul.f32 	%f105, %f88, %f104;
	sub.f32 	%f106, %f103, %f105;
	add.s64 	%rd16, %rd13, %rd9;
	st.global.f32 	[%rd16], %f106;
	mov.f32 	%f107, 0f3F800000;
	sub.f32 	%f108, %f107, %f88;
	mul.f32 	%f109, %f104, %f108;
	sub.f32 	%f110, %f107, %f86;
	mul.f32 	%f111, %f1, %f110;
	sub.f32 	%f112, %f109, %f111;
	add.s64 	%rd17, %rd14, %rd9;
	st.global.f32 	[%rd17], %f112;
	ret;

}


// ===== COMPILED SASS (sm_100) =====

	.target	sm_100

	.elftype	@"ET_EXEC"


//--------------------- .note.nv.tkinfo           --------------------------
	.section	.note.nv.tkinfo,"",@"SHT_NOTE"
	.sectionflags	@"SHF_NOTE_NV_TKINFO"
	.tkinfo
        /*0018*/ 	.word	0x00000002
        /*0030*/ 	.string	""
        /*0030*/ 	.string	"ptxas"
        /*0030*/ 	.string	"Cuda compilation tools, release 13.0, V13.0.88"
        /*0030*/ 	.string	"Build cuda_13.0.r13.0/compiler.36424714_0"
        /*0030*/ 	.string	"-arch sm_100 -m 64 "



//--------------------- .note.nv.cuinfo           --------------------------
	.section	.note.nv.cuinfo,"",@"SHT_NOTE"
	.sectionflags	@"SHF_NOTE_NV_CUINFO"
        /*0018*/ 	.short	0x0002
        /*001a*/ 	.short	0x0064
        /*001c*/ 	.short	0x0082
	.zero		2


//--------------------- .nv.info                  --------------------------
	.section	.nv.info,"",@"SHT_CUDA_INFO"
	.align	4


	//----- nvinfo : EIATTR_REGCOUNT
	.align		4
        /*0000*/ 	.byte	0x04, 0x2f
        /*0002*/ 	.short	(.L_1 - .L_0)
	.align		4
.L_0:
        /*0004*/ 	.word	index@(_Z18blackScholesKernelPfS_S_S_S_ffi)
        /*0008*/ 	.word	0x00000014


	//----- nvinfo : EIATTR_FRAME_SIZE
	.align		4
.L_1:
        /*000c*/ 	.byte	0x04, 0x11
        /*000e*/ 	.short	(.L_3 - .L_2)
	.align		4
.L_2:
        /*0010*/ 	.word	index@($__internal_1_$__cuda_sm3x_div_rn_noftz_f32_slowpath)
        /*0014*/ 	.word	0x00000000


	//----- nvinfo : EIATTR_FRAME_SIZE
	.align		4
.L_3:
        /*0018*/ 	.byte	0x04, 0x11
        /*001a*/ 	.short	(.L_5 - .L_4)
	.align		4
.L_4:
        /*001c*/ 	.word	index@($__internal_0_$__cuda_sm20_sqrt_rn_f32_slowpath)
        /*0020*/ 	.word	0x00000000


	//----- nvinfo : EIATTR_FRAME_SIZE
	.align		4
.L_5:
        /*0024*/ 	.byte	0x04, 0x11
        /*0026*/ 	.short	(.L_7 - .L_6)
	.align		4
.L_6:
        /*0028*/ 	.word	index@(_Z18blackScholesKernelPfS_S_S_S_ffi)
        /*002c*/ 	.word	0x00000000


	//----- nvinfo : EIATTR_MIN_STACK_SIZE
	.align		4
.L_7:
        /*0030*/ 	.byte	0x04, 0x12
        /*0032*/ 	.short	(.L_9 - .L_8)
	.align		4
.L_8:
        /*0034*/ 	.word	index@(_Z18blackScholesKernelPfS_S_S_S_ffi)
        /*0038*/ 	.word	0x00000000
.L_9:


//--------------------- .nv.compat                --------------------------
	.section	.nv.compat,"",@"SHT_CUDA_COMPAT_INFO"
	.align	4
        /*0000*/ 	.byte	0x02, 0x09, 0x00, 0x00, 0x02, 0x02, 0x01, 0x00, 0x02, 0x05, 0x05, 0x00, 0x03, 0x07, 0x01, 0x01
        /*0010*/ 	.byte	0x02, 0x03, 0x00, 0x00, 0x02, 0x06, 0x01, 0x00, 0x04, 0x0b, 0x08, 0x00, 0x01, 0x00, 0x00, 0x00
        /*0020*/ 	.byte	0x00, 0x00, 0x00, 0x00


//--------------------- .nv.info._Z18blackScholesKernelPfS_S_S_S_ffi --------------------------
	.section	.nv.info._Z18blackScholesKernelPfS_S_S_S_ffi,"",@"SHT_CUDA_INFO"
	.sectionflags	@""
	.align	4


	//----- nvinfo : EIATTR_CUDA_API_VERSION
	.align		4
        /*0000*/ 	.byte	0x04, 0x37
        /*0002*/ 	.short	(.L_11 - .L_10)
.L_10:
        /*0004*/ 	.word	0x00000082


	//----- nvinfo : EIATTR_KPARAM_INFO
	.align		4
.L_11:
        /*0008*/ 	.byte	0x04, 0x17
        /*000a*/ 	.short	(.L_13 - .L_12)
.L_12:
        /*000c*/ 	.word	0x00000000
        /*0010*/ 	.short	0x0007
        /*0012*/ 	.short	0x0030
        /*0014*/ 	.byte	0x00, 0xf0, 0x11, 0x00


	//----- nvinfo : EIATTR_KPARAM_INFO
	.align		4
.L_13:
        /*0018*/ 	.byte	0x04, 0x17
        /*001a*/ 	.short	(.L_15 - .L_14)
.L_14:
        /*001c*/ 	.word	0x00000000
        /*0020*/ 	.short	0x0006
        /*0022*/ 	.short	0x002c
        /*0024*/ 	.byte	0x00, 0xf0, 0x11, 0x00


	//----- nvinfo : EIATTR_KPARAM_INFO
	.align		4
.L_15:
        /*0028*/ 	.byte	0x04, 0x17
        /*002a*/ 	.short	(.L_17 - .L_16)
.L_16:
        /*002c*/ 	.word	0x00000000
        /*0030*/ 	.short	0x0005
        /*0032*/ 	.short	0x0028
        /*0034*/ 	.byte	0x00, 0xf0, 0x11, 0x00


	//----- nvinfo : EIATTR_KPARAM_INFO
	.align		4
.L_17:
        /*0038*/ 	.byte	0x04, 0x17
        /*003a*/ 	.short	(.L_19 - .L_18)
.L_18:
        /*003c*/ 	.word	0x00000000
        /*0040*/ 	.short	0x0004
        /*0042*/ 	.short	0x0020
        /*0044*/ 	.byte	0x00, 0xf5, 0x21, 0x00


	//----- nvinfo : EIATTR_KPARAM_INFO
	.align		4
.L_19:
        /*0048*/ 	.byte	0x04, 0x17
        /*004a*/ 	.short	(.L_21 - .L_20)
.L_20:
        /*004c*/ 	.word	0x00000000
        /*0050*/ 	.short	0x0003
        /*0052*/ 	.short	0x0018
        /*0054*/ 	.byte	0x00, 0xf5, 0x21, 0x00


	//----- nvinfo : EIATTR_KPARAM_INFO
	.align		4
.L_21:
        /*0058*/ 	.byte	0x04, 0x17
        /*005a*/ 	.short	(.L_23 - .L_22)
.L_22:
        /*005c*/ 	.word	0x00000000
        /*0060*/ 	.short	0x0002
        /*0062*/ 	.short	0x0010
        /*0064*/ 	.byte	0x00, 0xf5, 0x21, 0x00


	//----- nvinfo : EIATTR_KPARAM_INFO
	.align		4
.L_23:
        /*0068*/ 	.byte	0x04, 0x17
        /*006a*/ 	.short	(.L_25 - .L_24)
.L_24:
        /*006c*/ 	.word	0x00000000
        /*0070*/ 	.short	0x0001
        /*0072*/ 	.short	0x0008
        /*0074*/ 	.byte	0x00, 0xf5, 0x21, 0x00


	//----- nvinfo : EIATTR_KPARAM_INFO
	.align		4
.L_25:
        /*0078*/ 	.byte	0x04, 0x17
        /*007a*/ 	.short	(.L_27 - .L_26)
.L_26:
        /*007c*/ 	.word	0x00000000
        /*0080*/ 	.short	0x0000
        /*0082*/ 	.short	0x0000
        /*0084*/ 	.byte	0x00, 0xf5, 0x21, 0x00


	//----- nvinfo : EIATTR_SPARSE_MMA_MASK
	.align		4
.L_27:
        /*0088*/ 	.byte	0x03, 0x50
        /*008a*/ 	.short	0x0000


	//----- nvinfo : EIATTR_MAXREG_COUNT
	.align		4
        /*008c*/ 	.byte	0x03, 0x1b
        /*008e*/ 	.short	0x00ff


	//----- nvinfo : EIATTR_MERCURY_ISA_VERSION
	.align		4
        /*0090*/ 	.byte	0x03, 0x5f
        /*0092*/ 	.short	0x0101


	//----- nvinfo : EIATTR_VRC_CTA_INIT_COUNT
	.align		4
        /*0094*/ 	.byte	0x02, 0x4a
	.zero		1
	.zero		1


	//----- nvinfo : EIATTR_EXIT_INSTR_OFFSETS
	.align		4
        /*0098*/ 	.byte	0x04, 0x1c
        /*009a*/ 	.short	(.L_29 - .L_28)


	//   ....[0]....
.L_28:
        /*009c*/ 	.word	0x00000cc0


	//----- nvinfo : EIATTR_CRS_STACK_SIZE
	.align		4
.L_29:
        /*00a0*/ 	.byte	0x04, 0x1e
        /*00a2*/ 	.short	(.L_31 - .L_30)
.L_30:
        /*00a4*/ 	.word	0x00000000


	//----- nvinfo : EIATTR_CBANK_PARAM_SIZE
	.align		4
.L_31:
        /*00a8*/ 	.byte	0x03, 0x19
        /*00aa*/ 	.short	0x0034


	//----- nvinfo : EIATTR_PARAM_CBANK
	.align		4
        /*00ac*/ 	.byte	0x04, 0x0a
        /*00ae*/ 	.short	(.L_33 - .L_32)
	.align		4
.L_32:
        /*00b0*/ 	.word	index@(.nv.constant0._Z18blackScholesKernelPfS_S_S_S_ffi)
        /*00b4*/ 	.short	0x0380
        /*00b6*/ 	.short	0x0034


	//----- nvinfo : EIATTR_SW_WAR
	.align		4
.L_33:
        /*00b8*/ 	.byte	0x04, 0x36
        /*00ba*/ 	.short	(.L_35 - .L_34)
.L_34:
        /*00bc*/ 	.word	0x00000008
.L_35:


//--------------------- .nv.callgraph             --------------------------
	.section	.nv.callgraph,"",@"SHT_CUDA_CALLGRAPH"
	.align	4
	.sectionentsize	8
	.align		4
        /*0000*/ 	.word	0x00000000
	.align		4
        /*0004*/ 	.word	0xffffffff
	.align		4
        /*0008*/ 	.word	0x00000000
	.align		4
        /*000c*/ 	.word	0xfffffffe
	.align		4
        /*0010*/ 	.word	0x00000000
	.align		4
        /*0014*/ 	.word	0xfffffffd
	.align		4
        /*0018*/ 	.word	0x00000000
	.align		4
        /*001c*/ 	.word	0xfffffffc


//--------------------- .text._Z18blackScholesKernelPfS_S_S_S_ffi --------------------------
	.section	.text._Z18blackScholesKernelPfS_S_S_S_ffi,"ax",@progbits
	.align	128
        .global         _Z18blackScholesKernelPfS_S_S_S_ffi
        .type           _Z18blackScholesKernelPfS_S_S_S_ffi,@function
        .size           _Z18blackScholesKernelPfS_S_S_S_ffi,(.L_x_25 - _Z18blackScholesKernelPfS_S_S_S_ffi)
        .other          _Z18blackScholesKernelPfS_S_S_S_ffi,@"STO_CUDA_ENTRY STV_DEFAULT"
_Z18blackScholesKernelPfS_S_S_S_ffi:
.text._Z18blackScholesKernelPfS_S_S_S_ffi:
[----:B------:R-:W-:Y:S01]  /*0000*/  LDC R1, c[0x0][0x37c] ;  /* 0x0000df00ff017b82 */ /* 0x000fe20000000800 */
[----:B------:R-:W0:Y:S07]  /*0010*/  S2R R5, SR_CTAID.X ;  /* 0x0000000000057919 */ /* 0x000e2e0000002500 */
[----:B------:R-:W1:Y:S01]  /*0020*/  LDC.64 R10, c[0x0][0x3a0] ;  /* 0x0000e800ff0a7b82 */ /* 0x000e620000000a00 */
[----:B------:R-:W0:Y:S01]  /*0030*/  LDCU UR6, c[0x0][0x360] ;  /* 0x00006c00ff0677ac */ /* 0x000e220008000800 */
[----:B------:R-:W0:Y:S01]  /*0040*/  S2R R0, SR_TID.X ;  /* 0x0000000000007919 */ /* 0x000e220000002100 */
[----:B------:R-:W2:Y:S05]  /*0050*/  LDCU.64 UR4, c[0x0][0x358] ;  /* 0x00006b00ff0477ac */ /* 0x000eaa0008000a00 */
[----:B------:R-:W3:Y:S08]  /*0060*/  LDC.64 R2, c[0x0][0x390] ;  /* 0x0000e400ff027b82 */ /* 0x000ef00000000a00 */
[----:B------:R-:W4:Y:S01]  /*0070*/  LDC.64 R8, c[0x0][0x398] ;  /* 0x0000e600ff087b82 */ /* 0x000f220000000a00 */
[----:B0-----:R-:W-:-:S04]  /*0080*/  IMAD R5, R5, UR6, R0 ;  /* 0x0000000605057c24 */ /* 0x001fc8000f8e0200 */
[----:B-1----:R-:W-:-:S05]  /*0090*/  IMAD.WIDE R10, R5, 0x4, R10 ;  /* 0x00000004050a7825 */ /* 0x002fca00078e020a */
[----:B--2---:R-:W2:Y:S01]  /*00a0*/  LDG.E R6, desc[UR4][R10.64] ;  /* 0x000000040a067981 */ /* 0x004ea2000c1e1900 */
[----:B---3--:R-:W-:-:S04]  /*00b0*/  IMAD.WIDE R2, R5, 0x4, R2 ;  /* 0x0000000405027825 */ /* 0x008fc800078e0202 */
[----:B----4-:R-:W-:Y:S01]  /*00c0*/  IMAD.WIDE R8, R5, 0x4, R8 ;  /* 0x0000000405087825 */ /* 0x010fe200078e0208 */
[----:B------:R0:W5:Y:S04]  /*00d0*/  LDG.E R0, desc[UR4][R2.64] ;  /* 0x0000000402007981 */ /* 0x000168000c1e1900 */
[----:B------:R0:W5:Y:S01]  /*00e0*/  LDG.E R7, desc[UR4][R8.64] ;  /* 0x0000000408077981 */ /* 0x000162000c1e1900 */
[----:B------:R-:W-:Y:S01]  /*00f0*/  BSSY.RECONVERGENT B0, `(.L_x_0) ;  /* 0x000000c000007945 */ /* 0x000fe20003800200 */
[----:B--2---:R-:W-:Y:S01]  /*0100*/  IADD3 R4, PT, PT, R6, -0xd000000, RZ ;  /* 0xf300000006047810 */ /* 0x004fe20007ffe0ff */
[----:B------:R0:W1:Y:S03]  /*0110*/  MUFU.RSQ R13, R6 ;  /* 0x00000006000d7308 */ /* 0x0000660000001400 */
[----:B------:R-:W-:-:S13]  /*0120*/  ISETP.GT.U32.AND P0, PT, R4, 0x727fffff, PT ;  /* 0x727fffff0400780c */ /* 0x000fda0003f04070 */
[----:B0-----:R-:W-:Y:S05]  /*0130*/  @!P0 BRA `(.L_x_1) ;  /* 0x00000000000c8947 */ /* 0x001fea0003800000 */
[----:B------:R-:W-:-:S07]  /*0140*/  MOV R11, 0x160 ;  /* 0x00000160000b7802 */ /* 0x000fce0000000f00 */
[----:B-1---5:R-:W-:Y:S05]  /*0150*/  CALL.REL.NOINC `($__internal_0_$__cuda_sm20_sqrt_rn_f32_slowpath) ;  /* 0x0000000800dc7944 */ /* 0x022fea0003c00000 */
[----:B------:R-:W-:Y:S05]  /*0160*/  BRA `(.L_x_2) ;  /* 0x0000000000107947 */ /* 0x000fea0003800000 */
.L_x_1:
[----:B-1----:R-:W-:Y:S01]  /*0170*/  FMUL.FTZ R3, R6, R13 ;  /* 0x0000000d06037220 */ /* 0x002fe20000410000 */
[----:B------:R-:W-:-:S03]  /*0180*/  FMUL.FTZ R13, R13, 0.5 ;  /* 0x3f0000000d0d7820 */ /* 0x000fc60000410000 */
[----:B------:R-:W-:-:S04]  /*0190*/  FFMA R8, -R3, R3, R6 ;  /* 0x0000000303087223 */ /* 0x000fc80000000106 */
[----:B------:R-:W-:-:S07]  /*01a0*/  FFMA R8, R8, R13, R3 ;  /* 0x0000000d08087223 */ /* 0x000fce0000000003 */
.L_x_2:
[----:B------:R-:W-:Y:S05]  /*01b0*/  BSYNC.RECONVERGENT B0 ;  /* 0x0000000000007941 */ /* 0x000fea0003800200 */
.L_x_0:
[----:B-----5:R-:W0:Y:S01]  /*01c0*/  MUFU.RCP R2, R7 ;  /* 0x0000000700027308 */ /* 0x020e220000001000 */
[----:B------:R-:W-:Y:S07]  /*01d0*/  BSSY.RECONVERGENT B0, `(.L_x_3) ;  /* 0x000000d000007945 */ /* 0x000fee0003800200 */
[----:B------:R-:W1:Y:S01]  /*01e0*/  FCHK P0, R0, R7 ;  /* 0x0000000700007302 */ /* 0x000e620000000000 */
[----:B0-----:R-:W-:-:S04]  /*01f0*/  FFMA R3, -R7, R2, 1 ;  /* 0x3f80000007037423 */ /* 0x001fc80000000102 */
[----:B------:R-:W-:-:S04]  /*0200*/  FFMA R3, R2, R3, R2 ;  /* 0x0000000302037223 */ /* 0x000fc80000000002 */
[----:B------:R-:W-:-:S04]  /*0210*/  FFMA R2, R0, R3, RZ ;  /* 0x0000000300027223 */ /* 0x000fc800000000ff */
[----:B------:R-:W-:-:S04]  /*0220*/  FFMA R4, -R7, R2, R0 ;  /* 0x0000000207047223 */ /* 0x000fc80000000100 */
[----:B------:R-:W-:Y:S01]  /*0230*/  FFMA R9, R3, R4, R2 ;  /* 0x0000000403097223 */ /* 0x000fe20000000002 */
[----:B-1----:R-:W-:Y:S06]  /*0240*/  @!P0 BRA `(.L_x_4) ;  /* 0x0000000000148947 */ /* 0x002fec0003800000 */
[----:B------:R-:W-:Y:S01]  /*0250*/  MOV R3, R0 ;  /* 0x0000000000037202 */ /* 0x000fe20000000f00 */
[----:B------:R-:W-:Y:S01]  /*0260*/  IMAD.MOV.U32 R4, RZ, RZ, R7 ;  /* 0x000000ffff047224 */ /* 0x000fe200078e0007 */
[----:B------:R-:W-:-:S07]  /*0270*/  MOV R10, 0x290 ;  /* 0x00000290000a7802 */ /* 0x000fce0000000f00 */
[----:B------:R-:W-:Y:S05]  /*0280*/  CALL.REL.NOINC `($__internal_1_$__cuda_sm3x_div_rn_noftz_f32_slowpath) ;  /* 0x0000000800f07944 */ /* 0x000fea0003c00000 */
[----:B------:R-:W-:-:S07]  /*0290*/  MOV R9, R3 ;  /* 0x0000000300097202 */ /* 0x000fce0000000f00 */
.L_x_4:
[----:B------:R-:W-:Y:S05]  /*02a0*/  BSYNC.RECONVERGENT B0 ;  /* 0x0000000000007941 */ /* 0x000fea0003800200 */
.L_x_3:
[C---:B------:R-:W-:Y:S01]  /*02b0*/  FSETP.GEU.AND P0, PT, R9.reuse, 1.175494350822287508e-38, PT ;  /* 0x008000000900780b */ /* 0x040fe20003f0e000 */
[----:B------:R-:W-:Y:S01]  /*02c0*/  HFMA2 R11, -RZ, RZ, 1.5048828125, 33.21875 ;  /* 0x3e055027ff0b7431 */ /* 0x000fe200000001ff */
[----:B------:R-:W-:Y:S11]  /*02d0*/  BSSY.RECONVERGENT B0, `(.L_x_5) ;  /* 0x0000029000007945 */ /* 0x000ff60003800200 */
[----:B------:R-:W-:-:S05]  /*02e0*/  @!P0 FMUL R9, R9, 8388608 ;  /* 0x4b00000009098820 */ /* 0x000fca0000400000 */
[----:B------:R-:W-:-:S04]  /*02f0*/  IADD3 R2, PT, PT, R9, -0x3f2aaaab, RZ ;  /* 0xc0d5555509027810 */ /* 0x000fc80007ffe0ff */
[----:B------:R-:W-:-:S05]  /*0300*/  LOP3.LUT R10, R2, 0xff800000, RZ, 0xc0, !PT ;  /* 0xff800000020a7812 */ /* 0x000fca00078ec0ff */
[----:B------:R-:W-:-:S04]  /*0310*/  IMAD.IADD R2, R9, 0x1, -R10 ;  /* 0x0000000109027824 */ /* 0x000fc800078e0a0a */
[----:B------:R-:W-:Y:S02]  /*0320*/  FADD R12, R2, -1 ;  /* 0xbf800000020c7421 */ /* 0x000fe40000000000 */
[----:B------:R-:W0:Y:S02]  /*0330*/  LDC.64 R2, c[0x0][0x3a8] ;  /* 0x0000ea00ff027b82 */ /* 0x000e240000000a00 */
[----:B------:R-:W-:-:S04]  /*0340*/  FFMA R11, R12, -R11, 0.14084610342979431152 ;  /* 0x3e1039f60c0b7423 */ /* 0x000fc8000000080b */
[----:B------:R-:W-:-:S04]  /*0350*/  FFMA R11, R12, R11, -0.12148627638816833496 ;  /* 0xbdf8cdcc0c0b7423 */ /* 0x000fc8000000000b */
[----:B------:R-:W-:-:S04]  /*0360*/  FFMA R11, R12, R11, 0.13980610668659210205 ;  /* 0x3e0f29550c0b7423 */ /* 0x000fc8000000000b */
[----:B------:R-:W-:-:S04]  /*0370*/  FFMA R11, R12, R11, -0.16684235632419586182 ;  /* 0xbe2ad8b90c0b7423 */ /* 0x000fc8000000000b */
[----:B------:R-:W-:-:S04]  /*0380*/  FFMA R11, R12, R11, 0.20012299716472625732 ;  /* 0x3e4ced0b0c0b7423 */ /* 0x000fc8000000000b */
[----:B------:R-:W-:Y:S01]  /*0390*/  FFMA R11, R12, R11, -0.24999669194221496582 ;  /* 0xbe7fff220c0b7423 */ /* 0x000fe2000000000b */
[----:B0-----:R-:W-:Y:S01]  /*03a0*/  FMUL R4, R8, R3 ;  /* 0x0000000308047220 */ /* 0x001fe20000400000 */
[----:B------:R-:W-:Y:S02]  /*03b0*/  FSEL R8, RZ, -23, P0 ;  /* 0xc1b80000ff087808 */ /* 0x000fe40000000000 */
[C---:B------:R-:W-:Y:S01]  /*03c0*/  FFMA R11, R12.reuse, R11, 0.33333182334899902344 ;  /* 0x3eaaaa780c0b7423 */ /* 0x040fe2000000000b */
[----:B------:R-:W-:Y:S01]  /*03d0*/  ISETP.GT.U32.AND P0, PT, R9, 0x7f7fffff, PT ;  /* 0x7f7fffff0900780c */ /* 0x000fe20003f04070 */
[----:B------:R-:W0:Y:S02]  /*03e0*/  MUFU.RCP R15, R4 ;  /* 0x00000004000f7308 */ /* 0x000e240000001000 */
[C---:B------:R-:W-:Y:S01]  /*03f0*/  FFMA R13, R12.reuse, R11, -0.5 ;  /* 0xbf0000000c0d7423 */ /* 0x040fe2000000000b */
[----:B------:R-:W-:Y:S02]  /*0400*/  I2FP.F32.S32 R11, R10 ;  /* 0x0000000a000b7245 */ /* 0x000fe40000201400 */
[----:B------:R-:W-:Y:S01]  /*0410*/  MOV R10, 0x7f800000 ;  /* 0x7f800000000a7802 */ /* 0x000fe20000000f00 */
[----:B------:R-:W-:-:S02]  /*0420*/  FMUL R13, R12, R13 ;  /* 0x0000000d0c0d7220 */ /* 0x000fc40000400000 */
[----:B------:R-:W-:Y:S01]  /*0430*/  FFMA R8, R11, 1.1920928955078125e-07, R8 ;  /* 0x340000000b087823 */ /* 0x000fe20000000008 */
[----:B------:R-:W-:Y:S01]  /*0440*/  FMUL R11, R3, 0.5 ;  /* 0x3f000000030b7820 */ /* 0x000fe20000400000 */
[----:B------:R-:W-:-:S03]  /*0450*/  FFMA R13, R12, R13, R12 ;  /* 0x0000000d0c0d7223 */ /* 0x000fc6000000000c */
[----:B------:R-:W-:Y:S01]  /*0460*/  FFMA R3, R11, R3, R2 ;  /* 0x000000030b037223 */ /* 0x000fe20000000002 */
[----:B------:R-:W-:Y:S01]  /*0470*/  FFMA R8, R8, 0.69314718246459960938, R13 ;  /* 0x3f31721808087823 */ /* 0x000fe2000000000d */
[C---:B------:R-:W-:Y:S01]  /*0480*/  @P0 FFMA R8, R9.reuse, R10, +INF ;  /* 0x7f80000009080423 */ /* 0x040fe2000000000a */
[----:B------:R-:W-:Y:S01]  /*0490*/  FSETP.NEU.AND P0, PT, R9, RZ, PT ;  /* 0x000000ff0900720b */ /* 0x000fe20003f0d000 */
[----:B0-----:R-:W-:-:S03]  /*04a0*/  FFMA R2, -R4, R15, 1 ;  /* 0x3f80000004027423 */ /* 0x001fc6000000010f */
[----:B------:R-:W-:Y:S01]  /*04b0*/  FSEL R9, R8, -INF , P0 ;  /* 0xff80000008097808 */ /* 0x000fe20000000000 */
[----:B------:R-:W-:-:S04]  /*04c0*/  FFMA R2, R15, R2, R15 ;  /* 0x000000020f027223 */ /* 0x000fc8000000000f */
[----:B------:R-:W-:-:S04]  /*04d0*/  FFMA R3, R6, R3, R9 ;  /* 0x0000000306037223 */ /* 0x000fc80000000009 */
[----:B------:R-:W0:Y:S01]  /*04e0*/  FCHK P0, R3, R4 ;  /* 0x0000000403007302 */ /* 0x000e220000000000 */
[----:B------:R-:W-:-:S04]  /*04f0*/  FFMA R9, R3, R2, RZ ;  /* 0x0000000203097223 */ /* 0x000fc800000000ff */
[----:B------:R-:W-:-:S04]  /*0500*/  FFMA R8, -R4, R9, R3 ;  /* 0x0000000904087223 */ /* 0x000fc80000000103 */
[----:B------:R-:W-:Y:S01]  /*0510*/  FFMA R8, R2, R8, R9 ;  /* 0x0000000802087223 */ /* 0x000fe20000000009 */
[----:B0-----:R-:W-:Y:S06]  /*0520*/  @!P0 BRA `(.L_x_6) ;  /* 0x00000000000c8947 */ /* 0x001fec0003800000 */
[----:B------:R-:W-:-:S07]  /*0530*/  MOV R10, 0x550 ;  /* 0x00000550000a7802 */ /* 0x000fce0000000f00 */
[----:B------:R-:W-:Y:S05]  /*0540*/  CALL.REL.NOINC `($__internal_1_$__cuda_sm3x_div_rn_noftz_f32_slowpath) ;  /* 0x0000000800407944 */ /* 0x000fea0003c00000 */
[----:B------:R-:W-:-:S07]  /*0550*/  IMAD.MOV.U32 R8, RZ, RZ, R3 ;  /* 0x000000ffff087224 */ /* 0x000fce00078e0003 */
.L_x_6:
[----:B------:R-:W-:Y:S05]  /*0560*/  BSYNC.RECONVERGENT B0 ;  /* 0x0000000000007941 */ /* 0x000fea0003800200 */
.L_x_5:
[----:B------:R-:W-:Y:S01]  /*0570*/  HFMA2 R2, -RZ, RZ, 1.8017578125, 7.5519084930419921875e-05 ;  /* 0x3f3504f3ff027431 */ /* 0x000fe200000001ff */
[----:B------:R-:W-:Y:S01]  /*0580*/  MOV R3, 0x3fb504f3 ;  /* 0x3fb504f300037802 */ /* 0x000fe20000000f00 */
[----:B------:R-:W0:Y:S01]  /*0590*/  FCHK P0, R8, 1.4142135381698608398 ;  /* 0x3fb504f308007902 */ /* 0x000e220000000000 */
[----:B------:R-:W-:Y:S03]  /*05a0*/  BSSY.RECONVERGENT B0, `(.L_x_7) ;  /* 0x000000d000007945 */ /* 0x000fe60003800200 */
[----:B------:R-:W-:-:S04]  /*05b0*/  FFMA R3, R2, -R3, 1 ;  /* 0x3f80000002037423 */ /* 0x000fc80000000803 */
[----:B------:R-:W-:Y:S01]  /*05c0*/  FFMA R3, R3, R2, 0.70710676908493041992 ;  /* 0x3f3504f303037423 */ /* 0x000fe20000000002 */
[----:B------:R-:W-:-:S03]  /*05d0*/  FADD R2, -R4, R8 ;  /* 0x0000000804027221 */ /* 0x000fc60000000100 */
[----:B------:R-:W-:-:S04]  /*05e0*/  FFMA R9, R3, R8, RZ ;  /* 0x0000000803097223 */ /* 0x000fc800000000ff */
[----:B------:R-:W-:-:S04]  /*05f0*/  FFMA R10, R9, -1.4142135381698608398, R8 ;  /* 0xbfb504f3090a7823 */ /* 0x000fc80000000008 */
[----:B------:R-:W-:Y:S01]  /*0600*/  FFMA R4, R3, R10, R9 ;  /* 0x0000000a03047223 */ /* 0x000fe20000000009 */
[----:B0-----:R-:W-:Y:S06]  /*0610*/  @!P0 BRA `(.L_x_8) ;  /* 0x0000000000148947 */ /* 0x001fec0003800000 */
[----:B------:R-:W-:Y:S01]  /*0620*/  IMAD.MOV.U32 R3, RZ, RZ, R8 ;  /* 0x000000ffff037224 */ /* 0x000fe200078e0008 */
[----:B------:R-:W-:Y:S02]  /*0630*/  MOV R4, 0x3fb504f3 ;  /* 0x3fb504f300047802 */ /* 0x000fe40000000f00 */
[----:B------:R-:W-:-:S07]  /*0640*/  MOV R10, 0x660 ;  /* 0x00000660000a7802 */ /* 0x000fce0000000f00 */
[----:B------:R-:W-:Y:S05]  /*0650*/  CALL.REL.NOINC `($__internal_1_$__cuda_sm3x_div_rn_noftz_f32_slowpath) ;  /* 0x0000000400fc7944 */ /* 0x000fea0003c00000 */
[----:B------:R-:W-:-:S07]  /*0660*/  MOV R4, R3 ;  /* 0x0000000300047202 */ /* 0x000fce0000000f00 */
.L_x_8:
[----:B------:R-:W-:Y:S05]  /*0670*/  BSYNC.RECONVERGENT B0 ;  /* 0x0000000000007941 */ /* 0x000fea0003800200 */
.L_x_7:
[----:B------:R-:W-:Y:S02]  /*0680*/  HFMA2 R10, -RZ, RZ, 0.8349609375, 5.424022674560546875e-06 ;  /* 0x3aae005bff0a7431 */ /* 0x000fe400000001ff */
[C---:B------:R-:W-:Y:S01]  /*0690*/  FMUL R3, R4.reuse, R4 ;  /* 0x0000000404037220 */ /* 0x040fe20000400000 */
[----:B------:R-:W-:Y:S01]  /*06a0*/  IMAD.MOV.U32 R8, RZ, RZ, 0x38eb4c3a ;  /* 0x38eb4c3aff087424 */ /* 0x000fe200078e00ff */
[C---:B------:R-:W-:Y:S01]  /*06b0*/  FSETP.GE.AND P1, PT, |R4|.reuse, 1.0029599666595458984, PT ;  /* 0x3f8060fe0400780b */ /* 0x040fe20003f26200 */
[----:B------:R-:W-:Y:S01]  /*06c0*/  IMAD.MOV.U32 R11, RZ, RZ, 0x3d24d99a ;  /* 0x3d24d99aff0b7424 */ /* 0x000fe200078e00ff */
[----:B------:R-:W-:Y:S01]  /*06d0*/  MOV R9, 0x3c09919f ;  /* 0x3c09919f00097802 */ /* 0x000fe20000000f00 */
[----:B------:R-:W-:Y:S01]  /*06e0*/  FCHK P0, R2, 1.4142135381698608398 ;  /* 0x3fb504f302007902 */ /* 0x000fe20000000000 */
[----:B------:R-:W-:Y:S01]  /*06f0*/  FSEL R3, |R4|, R3, P1 ;  /* 0x0000000304037208 */ /* 0x000fe20000800200 */
[----:B------:R-:W-:Y:S01]  /*0700*/  BSSY.RECONVERGENT B0, `(.L_x_9) ;  /* 0x0000022000007945 */ /* 0x000fe20003800200 */
[----:B------:R-:W-:-:S02]  /*0710*/  FSEL R8, R8, 8.4834944573231041431e-05, P1 ;  /* 0x38b1e96a08087808 */ /* 0x000fc40000800000 */
[----:B------:R-:W-:Y:S02]  /*0720*/  FSEL R10, -R10, -0.00082130916416645050049, P1 ;  /* 0xba574d200a0a7808 */ /* 0x000fe40000800100 */
[----:B------:R-:W-:Y:S02]  /*0730*/  FSEL R9, R9, 0.0052134888246655464172, P1 ;  /* 0x3baad5ea09097808 */ /* 0x000fe40000800000 */
[----:B------:R-:W-:Y:S01]  /*0740*/  FSEL R11, -R11, -0.026868773624300956726, P1 ;  /* 0xbcdc1be70b0b7808 */ /* 0x000fe20000800100 */
[C---:B------:R-:W-:Y:S01]  /*0750*/  FFMA R8, R3.reuse, R8, R10 ;  /* 0x0000000803087223 */ /* 0x040fe2000000000a */
[----:B------:R-:W-:Y:S01]  /*0760*/  HFMA2 R10, -RZ, RZ, 1.5341796875, 81.5625 ;  /* 0x3e235519ff0a7431 */ /* 0x000fe200000001ff */
[----:B------:R-:W-:Y:S02]  /*0770*/  MOV R12, 0x3f69b4f9 ;  /* 0x3f69b4f9000c7802 */ /* 0x000fe40000000f00 */
[----:B------:R-:W-:-:S04]  /*0780*/  FFMA R8, R3, R8, R9 ;  /* 0x0000000803087223 */ /* 0x000fc80000000009 */
[----:B------:R-:W-:Y:S01]  /*0790*/  FFMA R8, R3, R8, R11 ;  /* 0x0000000803087223 */ /* 0x000fe2000000000b */
[----:B------:R-:W-:Y:S02]  /*07a0*/  FSEL R11, R12, -0.37612664699554443359, P1 ;  /* 0xbec093ac0c0b7808 */ /* 0x000fe40000800000 */
[----:B------:R-:W-:Y:S01]  /*07b0*/  FSEL R9, R10, 0.11284004896879196167, P1 ;  /* 0x3de718af0a097808 */ /* 0x000fe20000800000 */
[----:B------:R-:W-:-:S04]  /*07c0*/  IMAD.MOV.U32 R10, RZ, RZ, 0x3f210a14 ;  /* 0x3f210a14ff0a7424 */ /* 0x000fc800078e00ff */
[C---:B------:R-:W-:Y:S01]  /*07d0*/  FFMA R8, R3.reuse, R8, R9 ;  /* 0x0000000803087223 */ /* 0x040fe20000000009 */
[----:B------:R-:W-:Y:S02]  /*07e0*/  FSEL R9, R10, 0.12837915122509002686, P1 ;  /* 0x3e0375d30a097808 */ /* 0x000fe40000800000 */
[----:B------:R-:W-:Y:S01]  /*07f0*/  MOV R10, 0x3fb504f3 ;  /* 0x3fb504f3000a7802 */ /* 0x000fe20000000f00 */
[C---:B------:R-:W-:Y:S01]  /*0800*/  FFMA R8, R3.reuse, R8, R11 ;  /* 0x0000000803087223 */ /* 0x040fe2000000000b */
[----:B------:R-:W-:-:S03]  /*0810*/  FSEL R11, -R3, R4, P1 ;  /* 0x00000004030b7208 */ /* 0x000fc60000800100 */
[----:B------:R-:W-:Y:S01]  /*0820*/  FFMA R8, R3, R8, R9 ;  /* 0x0000000803087223 */ /* 0x000fe20000000009 */
[----:B------:R-:W-:-:S03]  /*0830*/  HFMA2 R9, -RZ, RZ, 1.8017578125, 7.5519084930419921875e-05 ;  /* 0x3f3504f3ff097431 */ /* 0x000fc600000001ff */
[----:B------:R-:W-:-:S04]  /*0840*/  FFMA R8, R8, R11, R11 ;  /* 0x0000000b08087223 */ /* 0x000fc8000000000b */
[----:B------:R-:W0:Y:S01]  /*0850*/  @P1 MUFU.EX2 R3, R8 ;  /* 0x0000000800031308 */ /* 0x000e220000000800 */
[----:B------:R-:W-:-:S04]  /*0860*/  FFMA R10, R9, -R10, 1 ;  /* 0x3f800000090a7423 */ /* 0x000fc8000000080a */
[----:B------:R-:W-:-:S04]  /*0870*/  FFMA R12, R10, R9, 0.70710676908493041992 ;  /* 0x3f3504f30a0c7423 */ /* 0x000fc80000000009 */
[----:B------:R-:W-:-:S04]  /*0880*/  FFMA R11, R2, R12, RZ ;  /* 0x0000000c020b7223 */ /* 0x000fc800000000ff */
[----:B------:R-:W-:Y:S01]  /*0890*/  FFMA R10, R11, -1.4142135381698608398, R2 ;  /* 0xbfb504f30b0a7823 */ /* 0x000fe20000000002 */
[----:B0-----:R-:W-:-:S03]  /*08a0*/  @P1 FADD R9, -R3, 1 ;  /* 0x3f80000003091421 */ /* 0x001fc60000000100 */
[----:B------:R-:W-:Y:S02]  /*08b0*/  FFMA R3, R12, R10, R11 ;  /* 0x0000000a0c037223 */ /* 0x000fe4000000000b */
[----:B------:R-:W-:Y:S01]  /*08c0*/  @P1 LOP3.LUT R8, R9, 0x80000000, R4, 0xb8, !PT ;  /* 0x8000000009081812 */ /* 0x000fe200078eb804 */
[----:B------:R-:W-:Y:S06]  /*08d0*/  @!P0 BRA `(.L_x_10) ;  /* 0x0000000000108947 */ /* 0x000fec0003800000 */
[----:B------:R-:W-:Y:S01]  /*08e0*/  IMAD.MOV.U32 R3, RZ, RZ, R2 ;  /* 0x000000ffff037224 */ /* 0x000fe200078e0002 */
[----:B------:R-:W-:Y:S02]  /*08f0*/  MOV R4, 0x3fb504f3 ;  /* 0x3fb504f300047802 */ /* 0x000fe40000000f00 */
[----:B------:R-:W-:-:S07]  /*0900*/  MOV R10, 0x920 ;  /* 0x00000920000a7802 */ /* 0x000fce0000000f00 */
[----:B------:R-:W-:Y:S05]  /*0910*/  CALL.REL.NOINC `($__internal_1_$__cuda_sm3x_div_rn_noftz_f32_slowpath) ;  /* 0x00000004004c7944 */ /* 0x000fea0003c00000 */
.L_x_10:
[----:B------:R-:W-:Y:S05]  /*0920*/  BSYNC.RECONVERGENT B0 ;  /* 0x0000000000007941 */ /* 0x000fea0003800200 */
.L_x_9:
[----:B------:R-:W-:Y:S02]  /*0930*/  HFMA2 R9, -RZ, RZ, 0.61474609375, 16.90625 ;  /* 0x38eb4c3aff097431 */ /* 0x000fe400000001ff */
[C---:B------:R-:W-:Y:S01]  /*0940*/  FMUL R2, R3.reuse, R3 ;  /* 0x0000000303027220 */ /* 0x040fe20000400000 */
[----:B------:R-:W-:Y:S01]  /*0950*/  IMAD.MOV.U32 R11, RZ, RZ, 0x3aae005b ;  /* 0x3aae005bff0b7424 */ /* 0x000fe200078e00ff */
[C---:B------:R-:W-:Y:S01]  /*0960*/  FSETP.GE.AND P0, PT, |R3|.reuse, 1.0029599666595458984, PT ;  /* 0x3f8060fe0300780b */ /* 0x040fe20003f06200 */
[----:B------:R-:W-:Y:S01]  /*0970*/  HFMA2 R10, -RZ, RZ, 1.28515625, -179.25 ;  /* 0x3d24d99aff0a7431 */ /* 0x000fe200000001ff */
[----:B------:R-:W-:Y:S01]  /*0980*/  MOV R4, 0x3c09919f ;  /* 0x3c09919f00047802 */ /* 0x000fe20000000f00 */
[----:B------:R-:W0:Y:S01]  /*0990*/  LDCU UR6, c[0x0][0x3a8] ;  /* 0x00007500ff0677ac */ /* 0x000e220008000800 */
[----:B------:R-:W-:Y:S01]  /*09a0*/  FSEL R2, |R3|, R2, P0 ;  /* 0x0000000203027208 */ /* 0x000fe20000000200 */
[----:B------:R-:W-:Y:S01]  /*09b0*/  IMAD.MOV.U32 R13, RZ, RZ, 0x3bbb989d ;  /* 0x3bbb989dff0d7424 */ /* 0x000fe200078e00ff */
[----:B------:R-:W-:Y:S01]  /*09c0*/  FSEL R11, -R11, -0.00082130916416645050049, P0 ;  /* 0xba574d200b0b7808 */ /* 0x000fe20000000100 */
[----:B------:R-:W-:Y:S01]  /*09d0*/  FADD R8, R8, 1 ;  /* 0x3f80000008087421 */ /* 0x000fe20000000000 */
[----:B------:R-:W-:-:S02]  /*09e0*/  FSEL R9, R9, 8.4834944573231041431e-05, P0 ;  /* 0x38b1e96a09097808 */ /* 0x000fc40000000000 */
[----:B------:R-:W-:Y:S02]  /*09f0*/  FSEL R4, R4, 0.0052134888246655464172, P0 ;  /* 0x3baad5ea04047808 */ /* 0x000fe40000000000 */
[----:B------:R-:W-:Y:S01]  /*0a00*/  FSEL R10, -R10, -0.026868773624300956726, P0 ;  /* 0xbcdc1be70a0a7808 */ /* 0x000fe20000000100 */
[C---:B------:R-:W-:Y:S01]  /*0a10*/  FFMA R9, R2.reuse, R9, R11 ;  /* 0x0000000902097223 */ /* 0x040fe2000000000b */
[----:B------:R-:W-:Y:S01]  /*0a20*/  IMAD.MOV.U32 R11, RZ, RZ, 0x3e235519 ;  /* 0x3e235519ff0b7424 */ /* 0x000fe200078e00ff */
[----:B------:R-:W-:Y:S02]  /*0a30*/  MOV R12, 0x3f69b4f9 ;  /* 0x3f69b4f9000c7802 */ /* 0x000fe40000000f00 */
[C---:B------:R-:W-:Y:S01]  /*0a40*/  FFMA R9, R2.reuse, R9, R4 ;  /* 0x0000000902097223 */ /* 0x040fe20000000004 */
[----:B------:R-:W-:Y:S02]  /*0a50*/  MOV R15, 0x437c0000 ;  /* 0x437c0000000f7802 */ /* 0x000fe40000000f00 */
[----:B------:R-:W-:Y:S01]  /*0a60*/  FSEL R4, R11, 0.11284004896879196167, P0 ;  /* 0x3de718af0b047808 */ /* 0x000fe20000000000 */
[----:B------:R-:W-:Y:S01]  /*0a70*/  FFMA R9, R2, R9, R10 ;  /* 0x0000000902097223 */ /* 0x000fe2000000000a */
[----:B------:R-:W-:Y:S01]  /*0a80*/  FSEL R11, R12, -0.37612664699554443359, P0 ;  /* 0xbec093ac0c0b7808 */ /* 0x000fe20000000000 */
[----:B0-----:R-:W-:-:S02]  /*0a90*/  FMUL R6, R6, -UR6 ;  /* 0x8000000606067c20 */ /* 0x001fc40008400000 */
[----:B------:R-:W-:Y:S01]  /*0aa0*/  FFMA R9, R2, R9, R4 ;  /* 0x0000000902097223 */ /* 0x000fe20000000004 */
[----:B------:R-:W-:Y:S02]  /*0ab0*/  HFMA2 R4, -RZ, RZ, 1.7822265625, 0.000185489654541015625 ;  /* 0x3f210a14ff047431 */ /* 0x000fe400000001ff */
[----:B------:R-:W-:Y:S01]  /*0ac0*/  FFMA.SAT R10, R6, R13, 0.5 ;  /* 0x3f000000060a7423 */ /* 0x000fe2000000200d */
[----:B------:R-:W-:Y:S01]  /*0ad0*/  FFMA R9, R2, R9, R11 ;  /* 0x0000000902097223 */ /* 0x000fe2000000000b */
[----:B------:R-:W0:Y:S02]  /*0ae0*/  LDC.64 R12, c[0x0][0x380] ;  /* 0x0000e000ff0c7b82 */ /* 0x000e240000000a00 */
[----:B------:R-:W-:Y:S01]  /*0af0*/  FFMA.RM R14, R10, R15, 12582913 ;  /* 0x4b4000010a0e7423 */ /* 0x000fe2000000400f */
[----:B------:R-:W-:Y:S02]  /*0b00*/  FSEL R11, R4, 0.12837915122509002686, P0 ;  /* 0x3e0375d3040b7808 */ /* 0x000fe40000000000 */
[----:B------:R-:W-:-:S03]  /*0b10*/  FSEL R4, -R2, R3, P0 ;  /* 0x0000000302047208 */ /* 0x000fc60000000100 */
[----:B------:R-:W-:Y:S02]  /*0b20*/  FFMA R9, R2, R9, R11 ;  /* 0x0000000902097223 */ /* 0x000fe4000000000b */
[----:B------:R-:W1:Y:S02]  /*0b30*/  LDC.64 R10, c[0x0][0x388] ;  /* 0x0000e200ff0a7b82 */ /* 0x000e640000000a00 */
[----:B------:R-:W-:Y:S01]  /*0b40*/  FFMA R4, R9, R4, R4 ;  /* 0x0000000409047223 */ /* 0x000fe20000000004 */
[C---:B------:R-:W-:Y:S01]  /*0b50*/  FADD R9, R14.reuse, -12583039 ;  /* 0xcb40007f0e097421 */ /* 0x040fe20000000000 */
[----:B------:R-:W-:Y:S02]  /*0b60*/  SHF.L.U32 R14, R14, 0x17, RZ ;  /* 0x000000170e0e7819 */ /* 0x000fe400000006ff */
[----:B------:R-:W2:Y:S01]  /*0b70*/  @P0 MUFU.EX2 R2, R4 ;  /* 0x0000000400020308 */ /* 0x000ea20000000800 */
[----:B------:R-:W-:-:S04]  /*0b80*/  FFMA R9, R6, 1.4426950216293334961, -R9 ;  /* 0x3fb8aa3b06097823 */ /* 0x000fc80000000809 */
[----:B------:R-:W-:Y:S01]  /*0b90*/  FFMA R9, R6, 1.925963033500011079e-08, R9 ;  /* 0x32a5706006097823 */ /* 0x000fe20000000009 */
[----:B0-----:R-:W-:-:S05]  /*0ba0*/  IMAD.WIDE R12, R5, 0x4, R12 ;  /* 0x00000004050c7825 */ /* 0x001fca00078e020c */
[----:B------:R-:W0:Y:S01]  /*0bb0*/  MUFU.EX2 R9, R9 ;  /* 0x0000000900097308 */ /* 0x000e220000000800 */
[----:B--2---:R-:W-:Y:S01]  /*0bc0*/  @P0 FADD R2, -R2, 1 ;  /* 0x3f80000002020421 */ /* 0x004fe20000000100 */
[----:B-1----:R-:W-:-:S04]  /*0bd0*/  IMAD.WIDE R10, R5, 0x4, R10 ;  /* 0x00000004050a7825 */ /* 0x002fc800078e020a */
[----:B------:R-:W-:Y:S01]  /*0be0*/  @P0 LOP3.LUT R4, R2, 0x80000000, R3, 0xb8, !PT ;  /* 0x8000000002040812 */ /* 0x000fe200078eb803 */
[----:B------:R-:W-:-:S04]  /*0bf0*/  FMUL R3, R8, 0.5 ;  /* 0x3f00000008037820 */ /* 0x000fc80000400000 */
[----:B------:R-:W-:Y:S01]  /*0c00*/  FADD R4, R4, 1 ;  /* 0x3f80000004047421 */ /* 0x000fe20000000000 */
[----:B0-----:R-:W-:Y:S01]  /*0c10*/  FMUL R14, R14, R9 ;  /* 0x000000090e0e7220 */ /* 0x001fe20000400000 */
[----:B------:R-:W-:Y:S02]  /*0c20*/  FADD R9, -R3, 1 ;  /* 0x3f80000003097421 */ /* 0x000fe40000000100 */
[----:B------:R-:W-:Y:S01]  /*0c30*/  FMUL R4, R4, 0.5 ;  /* 0x3f00000004047820 */ /* 0x000fe20000400000 */
[----:B------:R-:W-:Y:S01]  /*0c40*/  FMUL R7, R7, R14 ;  /* 0x0000000e07077220 */ /* 0x000fe20000400000 */
[----:B------:R-:W-:-:S03]  /*0c50*/  FMUL R2, R0, R9 ;  /* 0x0000000900027220 */ /* 0x000fc60000400000 */
[C---:B------:R-:W-:Y:S01]  /*0c60*/  FMUL R9, R4.reuse, R7 ;  /* 0x0000000704097220 */ /* 0x040fe20000400000 */
[----:B------:R-:W-:-:S03]  /*0c70*/  FADD R4, -R4, 1 ;  /* 0x3f80000004047421 */ /* 0x000fc60000000100 */
[----:B------:R-:W-:Y:S01]  /*0c80*/  FFMA R9, R0, R3, -R9 ;  /* 0x0000000300097223 */ /* 0x000fe20000000809 */
[----:B------:R-:W-:-:S04]  /*0c90*/  FFMA R7, R7, R4, -R2 ;  /* 0x0000000407077223 */ /* 0x000fc80000000802 */
[----:B------:R-:W-:Y:S04]  /*0ca0*/  STG.E desc[UR4][R12.64], R9 ;  /* 0x000000090c007986 */ /* 0x000fe8000c101904 */
[----:B------:R-:W-:Y:S01]  /*0cb0*/  STG.E desc[UR4][R10.64], R7 ;  /* 0x000000070a007986 */ /* 0x000fe2000c101904 */
[----:B------:R-:W-:Y:S05]  /*0cc0*/  EXIT ;  /* 0x000000000000794d */ /* 0x000fea0003800000 */
        .weak           $__internal_0_$__cuda_sm20_sqrt_rn_f32_slowpath
        .type           $__internal_0_$__cuda_sm20_sqrt_rn_f32_slowpath,@function
        .size           $__internal_0_$__cuda_sm20_sqrt_rn_f32_slowpath,($__internal_1_$__cuda_sm3x_div_rn_noftz_f32_slowpath - $__internal_0_$__cuda_sm20_sqrt_rn_f32_slowpath)
$__internal_0_$__cuda_sm20_sqrt_rn_f32_slowpath:
[----:B------:R-:W-:-:S13]  /*0cd0*/  LOP3.LUT P0, RZ, R6, 0x7fffffff, RZ, 0xc0, !PT ;  /* 0x7fffffff06ff7812 */ /* 0x000fda000780c0ff */
[----:B------:R-:W-:Y:S01]  /*0ce0*/  @!P0 IMAD.MOV.U32 R3, RZ, RZ, R6 ;  /* 0x000000ffff038224 */ /* 0x000fe200078e0006 */
[----:B------:R-:W-:Y:S06]  /*0cf0*/  @!P0 BRA `(.L_x_11) ;  /* 0x0000000000448947 */ /* 0x000fec0003800000 */
[----:B------:R-:W-:Y:S02]  /*0d00*/  FSETP.GEU.FTZ.AND P0, PT, R6, RZ, PT ;  /* 0x000000ff0600720b */ /* 0x000fe40003f1e000 */
[----:B------:R-:W-:-:S11]  /*0d10*/  MOV R2, R6 ;  /* 0x0000000600027202 */ /* 0x000fd60000000f00 */
[----:B------:R-:W-:Y:S01]  /*0d20*/  @!P0 MOV R3, 0x7fffffff ;  /* 0x7fffffff00038802 */ /* 0x000fe20000000f00 */
[----:B------:R-:W-:Y:S06]  /*0d30*/  @!P0 BRA `(.L_x_11) ;  /* 0x0000000000348947 */ /* 0x000fec0003800000 */
[----:B------:R-:W-:-:S13]  /*0d40*/  FSETP.GTU.FTZ.AND P0, PT, |R2|, +INF , PT ;  /* 0x7f8000000200780b */ /* 0x000fda0003f1c200 */
[----:B------:R-:W-:Y:S01]  /*0d50*/  @P0 FADD.FTZ R3, R2, 1 ;  /* 0x3f80000002030421 */ /* 0x000fe20000010000 */
[----:B------:R-:W-:Y:S06]  /*0d60*/  @P0 BRA `(.L_x_11) ;  /* 0x0000000000280947 */ /* 0x000fec0003800000 */
[----:B------:R-:W-:-:S13]  /*0d70*/  FSETP.NEU.FTZ.AND P0, PT, |R2|, +INF , PT ;  /* 0x7f8000000200780b */ /* 0x000fda0003f1d200 */
[----:B------:R-:W-:-:S04]  /*0d80*/  @P0 FFMA R4, R2, 1.84467440737095516160e+19, RZ ;  /* 0x5f80000002040823 */ /* 0x000fc800000000ff */
[----:B------:R-:W0:Y:S02]  /*0d90*/  @P0 MUFU.RSQ R3, R4 ;  /* 0x0000000400030308 */ /* 0x000e240000001400 */
[----:B0-----:R-:W-:Y:S01]  /*0da0*/  @P0 FMUL.FTZ R9, R4, R3 ;  /* 0x0000000304090220 */ /* 0x001fe20000410000 */
[----:B------:R-:W-:Y:S01]  /*0db0*/  @P0 FMUL.FTZ R10, R3, 0.5 ;  /* 0x3f000000030a0820 */ /* 0x000fe20000410000 */
[----:B------:R-:W-:Y:S02]  /*0dc0*/  @!P0 IMAD.MOV.U32 R3, RZ, RZ, R2 ;  /* 0x000000ffff038224 */ /* 0x000fe400078e0002 */
[----:B------:R-:W-:-:S04]  /*0dd0*/  @P0 FADD.FTZ R8, -R9, -RZ ;  /* 0x800000ff09080221 */ /* 0x000fc80000010100 */
[----:B------:R-:W-:-:S04]  /*0de0*/  @P0 FFMA R8, R9, R8, R4 ;  /* 0x0000000809080223 */ /* 0x000fc80000000004 */
[----:B------:R-:W-:-:S04]  /*0df0*/  @P0 FFMA R8, R8, R10, R9 ;  /* 0x0000000a08080223 */ /* 0x000fc80000000009 */
[----:B------:R-:W-:-:S07]  /*0e00*/  @P0 FMUL.FTZ R3, R8, 2.3283064365386962891e-10 ;  /* 0x2f80000008030820 */ /* 0x000fce0000410000 */
.L_x_11:
[----:B------:R-:W-:Y:S01]  /*0e10*/  MOV R8, R3 ;  /* 0x0000000300087202 */ /* 0x000fe20000000f00 */
[----:B------:R-:W-:Y:S01]  /*0e20*/  IMAD.MOV.U32 R3, RZ, RZ, 0x0 ;  /* 0x00000000ff037424 */ /* 0x000fe200078e00ff */
[----:B------:R-:W-:-:S04]  /*0e30*/  MOV R2, R11 ;  /* 0x0000000b00027202 */ /* 0x000fc80000000f00 */
[----:B------:R-:W-:Y:S05]  /*0e40*/  RET.REL.NODEC R2 `(_Z18blackScholesKernelPfS_S_S_S_ffi) ;  /* 0xfffffff0026c7950 */ /* 0x000fea0003c3ffff */
        .weak           $__internal_1_$__cuda_sm3x_div_rn_noftz_f32_slowpath
        .type           $__internal_1_$__cuda_sm3x_div_rn_noftz_f32_slowpath,@function
        .size           $__internal_1_$__cuda_sm3x_div_rn_noftz_f32_slowpath,(.L_x_25 - $__internal_1_$__cuda_sm3x_div_rn_noftz_f32_slowpath)
$__internal_1_$__cuda_sm3x_div_rn_noftz_f32_slowpath:
[--C-:B------:R-:W-:Y:S01]  /*0e50*/  SHF.R.U32.HI R11, RZ, 0x17, R4.reuse ;  /* 0x00000017ff0b7819 */ /* 0x100fe20000011604 */
[----:B------:R-:W-:Y:S01]  /*0e60*/  BSSY.RECONVERGENT B1, `(.L_x_12) ;  /* 0x0000063000017945 */ /* 0x000fe20003800200 */
[----:B------:R-:W-:Y:S01]  /*0e70*/  SHF.R.U32.HI R9, RZ, 0x17, R3 ;  /* 0x00000017ff097819 */ /* 0x000fe20000011603 */
[----:B------:R-:W-:Y:S01]  /*0e80*/  IMAD.MOV.U32 R12, RZ, RZ, R4 ;  /* 0x000000ffff0c7224 */ /* 0x000fe200078e0004 */
[----:B------:R-:W-:Y:S02]  /*0e90*/  LOP3.LUT R11, R11, 0xff, RZ, 0xc0, !PT ;  /* 0x000000ff0b0b7812 */ /* 0x000fe400078ec0ff */
[----:B------:R-:W-:Y:S02]  /*0ea0*/  LOP3.LUT R15, R9, 0xff, RZ, 0xc0, !PT ;  /* 0x000000ff090f7812 */ /* 0x000fe400078ec0ff */
[----:B------:R-:W-:Y:S02]  /*0eb0*/  IADD3 R14, PT, PT, R11, -0x1, RZ ;  /* 0xffffffff0b0e7810 */ /* 0x000fe40007ffe0ff */
[----:B------:R-:W-:-:S02]  /*0ec0*/  IADD3 R13, PT, PT, R15, -0x1, RZ ;  /* 0xffffffff0f0d7810 */ /* 0x000fc40007ffe0ff */
[----:B------:R-:W-:-:S04]  /*0ed0*/  ISETP.GT.U32.AND P0, PT, R14, 0xfd, PT ;  /* 0x000000fd0e00780c */ /* 0x000fc80003f04070 */
[----:B------:R-:W-:-:S13]  /*0ee0*/  ISETP.GT.U32.OR P0, PT, R13, 0xfd, P0 ;  /* 0x000000fd0d00780c */ /* 0x000fda0000704470 */
[----:B------:R-:W-:Y:S01]  /*0ef0*/  @!P0 MOV R9, RZ ;  /* 0x000000ff00098202 */ /* 0x000fe20000000f00 */
[----:B------:R-:W-:Y:S06]  /*0f00*/  @!P0 BRA `(.L_x_13) ;  /* 0x00000000005c8947 */ /* 0x000fec0003800000 */
[----:B------:R-:W-:Y:S02]  /*0f10*/  FSETP.GTU.FTZ.AND P0, PT, |R3|, +INF , PT ;  /* 0x7f8000000300780b */ /* 0x000fe40003f1c200 */
[----:B------:R-:W-:-:S04]  /*0f20*/  FSETP.GTU.FTZ.AND P1, PT, |R4|, +INF , PT ;  /* 0x7f8000000400780b */ /* 0x000fc80003f3c200 */
[----:B------:R-:W-:-:S13]  /*0f30*/  PLOP3.LUT P0, PT, P0, P1, PT, 0xf8, 0x8f ;  /* 0x00000000008f781c */ /* 0x000fda0000703f70 */
[----:B------:R-:W-:Y:S05]  /*0f40*/  @P0 BRA `(.L_x_14) ;  /* 0x00000004004c0947 */ /* 0x000fea0003800000 */
[----:B------:R-:W-:-:S13]  /*0f50*/  LOP3.LUT P0, RZ, R12, 0x7fffffff, R3, 0xc8, !PT ;  /* 0x7fffffff0cff7812 */ /* 0x000fda000780c803 */
[----:B------:R-:W-:Y:S05]  /*0f60*/  @!P0 BRA `(.L_x_15) ;  /* 0x00000004003c8947 */ /* 0x000fea0003800000 */
[C---:B------:R-:W-:Y:S02]  /*0f70*/  FSETP.NEU.FTZ.AND P2, PT, |R3|.reuse, +INF , PT ;  /* 0x7f8000000300780b */ /* 0x040fe40003f5d200 */
[----:B------:R-:W-:Y:S02]  /*0f80*/  FSETP.NEU.FTZ.AND P1, PT, |R4|, +INF , PT ;  /* 0x7f8000000400780b */ /* 0x000fe40003f3d200 */
[----:B------:R-:W-:-:S11]  /*0f90*/  FSETP.NEU.FTZ.AND P0, PT, |R3|, +INF , PT ;  /* 0x7f8000000300780b */ /* 0x000fd60003f1d200 */
[----:B------:R-:W-:Y:S05]  /*0fa0*/  @!P1 BRA !P2, `(.L_x_15) ;  /* 0x00000004002c9947 */ /* 0x000fea0005000000 */
[----:B------:R-:W-:-:S04]  /*0fb0*/  LOP3.LUT P2, RZ, R3, 0x7fffffff, RZ, 0xc0, !PT ;  /* 0x7fffffff03ff7812 */ /* 0x000fc8000784c0ff */
[----:B------:R-:W-:-:S13]  /*0fc0*/  PLOP3.LUT P1, PT, P1, P2, PT, 0x2f, 0xf2 ;  /* 0x0000000000f2781c */ /* 0x000fda0000f24577 */
[----:B------:R-:W-:Y:S05]  /*0fd0*/  @P1 BRA `(.L_x_16) ;  /* 0x0000000400181947 */ /* 0x000fea0003800000 */
[----:B------:R-:W-:-:S04]  /*0fe0*/  LOP3.LUT P1, RZ, R12, 0x7fffffff, RZ, 0xc0, !PT ;  /* 0x7fffffff0cff7812 */ /* 0x000fc8000782c0ff */
[----:B------:R-:W-:-:S13]  /*0ff0*/  PLOP3.LUT P0, PT, P0, P1, PT, 0x2f, 0xf2 ;  /* 0x0000000000f2781c */ /* 0x000fda0000702577 */
[----:B------:R-:W-:Y:S05]  /*1000*/  @P0 BRA `(.L_x_17) ;  /* 0x0000000400000947 */ /* 0x000fea0003800000 */
[----:B------:R-:W-:Y:S02]  /*1010*/  ISETP.GE.AND P0, PT, R13, RZ, PT ;  /* 0x000000ff0d00720c */ /* 0x000fe40003f06270 */
[----:B------:R-:W-:-:S11]  /*1020*/  ISETP.GE.AND P1, PT, R14, RZ, PT ;  /* 0x000000ff0e00720c */ /* 0x000fd60003f26270 */
[----:B------:R-:W-:Y:S01]  /*1030*/  @P0 MOV R9, RZ ;  /* 0x000000ff00090202 */ /* 0x000fe20000000f00 */
[----:B------:R-:W-:Y:S02]  /*1040*/  @!P0 IMAD.MOV.U32 R9, RZ, RZ, -0x40 ;  /* 0xffffffc0ff098424 */ /* 0x000fe400078e00ff */
[----:B------:R-:W-:Y:S01]  /*1050*/  @!P0 FFMA R3, R3, 1.84467440737095516160e+19, RZ ;  /* 0x5f80000003038823 */ /* 0x000fe200000000ff */
[----:B------:R-:W-:Y:S02]  /*1060*/  @!P1 FFMA R12, R4, 1.84467440737095516160e+19, RZ ;  /* 0x5f800000040c9823 */ /* 0x000fe400000000ff */
[----:B------:R-:W-:-:S07]  /*1070*/  @!P1 IADD3 R9, PT, PT, R9, 0x40, RZ ;  /* 0x0000004009099810 */ /* 0x000fce0007ffe0ff */
.L_x_13:
[----:B------:R-:W-:Y:S01]  /*1080*/  LEA R13, R11, 0xc0800000, 0x17 ;  /* 0xc08000000b0d7811 */ /* 0x000fe200078eb8ff */
[----:B------:R-:W-:Y:S03]  /*1090*/  BSSY.RECONVERGENT B2, `(.L_x_18) ;  /* 0x0000036000027945 */ /* 0x000fe60003800200 */
[----:B------:R-:W-:Y:S02]  /*10a0*/  IADD3 R13, PT, PT, -R13, R12, RZ ;  /* 0x0000000c0d0d7210 */ /* 0x000fe40007ffe1ff */
[----:B------:R-:W-:Y:S02]  /*10b0*/  IADD3 R12, PT, PT, R15, -0x7f, RZ ;  /* 0xffffff810f0c7810 */ /* 0x000fe40007ffe0ff */
[----:B------:R-:W0:Y:S01]  /*10c0*/  MUFU.RCP R14, R13 ;  /* 0x0000000d000e7308 */ /* 0x000e220000001000 */
[----:B------:R-:W-:Y:S02]  /*10d0*/  FADD.FTZ R16, -R13, -RZ ;  /* 0x800000ff0d107221 */ /* 0x000fe40000010100 */
[C---:B------:R-:W-:Y:S01]  /*10e0*/  IMAD R3, R12.reuse, -0x800000, R3 ;  /* 0xff8000000c037824 */ /* 0x040fe200078e0203 */
[----:B------:R-:W-:-:S05]  /*10f0*/  IADD3 R12, PT, PT, R12, 0x7f, -R11 ;  /* 0x0000007f0c0c7810 */ /* 0x000fca0007ffe80b */
[----:B------:R-:W-:Y:S02]  /*1100*/  IMAD.IADD R12, R12, 0x1, R9 ;  /* 0x000000010c0c7824 */ /* 0x000fe400078e0209 */
[----:B0-----:R-:W-:-:S04]  /*1110*/  FFMA R15, R14, R16, 1 ;  /* 0x3f8000000e0f7423 */ /* 0x001fc80000000010 */
[----:B------:R-:W-:-:S04]  /*1120*/  FFMA R17, R14, R15, R14 ;  /* 0x0000000f0e117223 */ /* 0x000fc8000000000e */
[----:B------:R-:W-:-:S04]  /*1130*/  FFMA R14, R3, R17, RZ ;  /* 0x00000011030e7223 */ /* 0x000fc800000000ff */
[----:B------:R-:W-:-:S04]  /*1140*/  FFMA R15, R16, R14, R3 ;  /* 0x0000000e100f7223 */ /* 0x000fc80000000003 */
[----:B------:R-:W-:-:S04]  /*1150*/  FFMA R14, R17, R15, R14 ;  /* 0x0000000f110e7223 */ /* 0x000fc8000000000e */
[----:B------:R-:W-:-:S04]  /*1160*/  FFMA R15, R16, R14, R3 ;  /* 0x0000000e100f7223 */ /* 0x000fc80000000003 */
[----:B------:R-:W-:-:S05]  /*1170*/  FFMA R3, R17, R15, R14 ;  /* 0x0000000f11037223 */ /* 0x000fca000000000e */
[----:B------:R-:W-:-:S04]  /*1180*/  SHF.R.U32.HI R11, RZ, 0x17, R3 ;  /* 0x00000017ff0b7819 */ /* 0x000fc80000011603 */
[----:B------:R-:W-:-:S04]  /*1190*/  LOP3.LUT R11, R11, 0xff, RZ, 0xc0, !PT ;  /* 0x000000ff0b0b7812 */ /* 0x000fc800078ec0ff */
[----:B------:R-:W-:-:S04]  /*11a0*/  IADD3 R13, PT, PT, R11, R12, RZ ;  /* 0x0000000c0b0d7210 */ /* 0x000fc80007ffe0ff */
[----:B------:R-:W-:-:S04]  /*11b0*/  IADD3 R9, PT, PT, R13, -0x1, RZ ;  /* 0xffffffff0d097810 */ /* 0x000fc80007ffe0ff */
[----:B------:R-:W-:-:S13]  /*11c0*/  ISETP.GE.U32.AND P0, PT, R9, 0xfe, PT ;  /* 0x000000fe0900780c */ /* 0x000fda0003f06070 */
[----:B------:R-:W-:Y:S05]  /*11d0*/  @!P0 BRA `(.L_x_19) ;  /* 0x0000000000808947 */ /* 0x000fea0003800000 */
[----:B------:R-:W-:-:S13]  /*11e0*/  ISETP.GT.AND P0, PT, R13, 0xfe, PT ;  /* 0x000000fe0d00780c */ /* 0x000fda0003f04270 */
[----:B------:R-:W-:Y:S05]  /*11f0*/  @P0 BRA `(.L_x_20) ;  /* 0x00000000006c0947 */ /* 0x000fea0003800000 */
[----:B------:R-:W-:-:S13]  /*1200*/  ISETP.GE.AND P0, PT, R13, 0x1, PT ;  /* 0x000000010d00780c */ /* 0x000fda0003f06270 */
[----:B------:R-:W-:Y:S05]  /*1210*/  @P0 BRA `(.L_x_21) ;  /* 0x0000000000740947 */ /* 0x000fea0003800000 */
[----:B------:R-:W-:Y:S02]  /*1220*/  ISETP.GE.AND P0, PT, R13, -0x18, PT ;  /* 0xffffffe80d00780c */ /* 0x000fe40003f06270 */
[----:B------:R-:W-:-:S11]  /*1230*/  LOP3.LUT R3, R3, 0x80000000, RZ, 0xc0, !PT ;  /* 0x8000000003037812 */ /* 0x000fd600078ec0ff */
[----:B------:R-:W-:Y:S05]  /*1240*/  @!P0 BRA `(.L_x_21) ;  /* 0x0000000000688947 */ /* 0x000fea0003800000 */
[CCC-:B------:R-:W-:Y:S01]  /*1250*/  FFMA.RZ R9, R17.reuse, R15.reuse, R14.reuse ;  /* 0x0000000f11097223 */ /* 0x1c0fe2000000c00e */
[-CC-:B------:R-:W-:Y:S01]  /*1260*/  FFMA.RM R12, R17, R15.reuse, R14.reuse ;  /* 0x0000000f110c7223 */ /* 0x180fe2000000400e */
[C---:B------:R-:W-:Y:S02]  /*1270*/  ISETP.NE.AND P2, PT, R13.reuse, RZ, PT ;  /* 0x000000ff0d00720c */ /* 0x040fe40003f45270 */
[----:B------:R-:W-:Y:S02]  /*1280*/  ISETP.NE.AND P1, PT, R13, RZ, PT ;  /* 0x000000ff0d00720c */ /* 0x000fe40003f25270 */
[----:B------:R-:W-:Y:S01]  /*1290*/  LOP3.LUT R11, R9, 0x7fffff, RZ, 0xc0, !PT ;  /* 0x007fffff090b7812 */ /* 0x000fe200078ec0ff */
[----:B------:R-:W-:Y:S01]  /*12a0*/  FFMA.RP R9, R17, R15, R14 ;  /* 0x0000000f11097223 */ /* 0x000fe2000000800e */
[----:B------:R-:W-:Y:S01]  /*12b0*/  IADD3 R14, PT, PT, R13, 0x20, RZ ;  /* 0x000000200d0e7810 */ /* 0x000fe20007ffe0ff */
[----:B------:R-:W-:Y:S01]  /*12c0*/  IMAD.MOV R13, RZ, RZ, -R13 ;  /* 0x000000ffff0d7224 */ /* 0x000fe200078e0a0d */
[----:B------:R-:W-:-:S02]  /*12d0*/  LOP3.LUT R11, R11, 0x800000, RZ, 0xfc, !PT ;  /* 0x008000000b0b7812 */ /* 0x000fc400078efcff */
[----:B------:R-:W-:Y:S02]  /*12e0*/  FSETP.NEU.FTZ.AND P0, PT, R9, R12, PT ;  /* 0x0000000c0900720b */ /* 0x000fe40003f1d000 */
[----:B------:R-:W-:Y:S02]  /*12f0*/  SHF.L.U32 R14, R11, R14, RZ ;  /* 0x0000000e0b0e7219 */ /* 0x000fe400000006ff */
[----:B------:R-:W-:Y:S02]  /*1300*/  SEL R12, R13, RZ, P2 ;  /* 0x000000ff0d0c7207 */ /* 0x000fe40001000000 */
[----:B------:R-:W-:Y:S02]  /*1310*/  ISETP.NE.AND P1, PT, R14, RZ, P1 ;  /* 0x000000ff0e00720c */ /* 0x000fe40000f25270 */
[----:B------:R-:W-:Y:S02]  /*1320*/  SHF.R.U32.HI R12, RZ, R12, R11 ;  /* 0x0000000cff0c7219 */ /* 0x000fe4000001160b */
[----:B------:R-:W-:-:S02]  /*1330*/  PLOP3.LUT P0, PT, P0, P1, PT, 0xf8, 0x8f ;  /* 0x00000000008f781c */ /* 0x000fc40000703f70 */
[----:B------:R-:W-:Y:S02]  /*1340*/  SHF.R.U32.HI R14, RZ, 0x1, R12 ;  /* 0x00000001ff0e7819 */ /* 0x000fe4000001160c */
[----:B------:R-:W-:-:S04]  /*1350*/  SEL R9, RZ, 0x1, !P0 ;  /* 0x00000001ff097807 */ /* 0x000fc80004000000 */
[----:B------:R-:W-:-:S04]  /*1360*/  LOP3.LUT R9, R9, 0x1, R14, 0xf8, !PT ;  /* 0x0000000109097812 */ /* 0x000fc800078ef80e */
[----:B------:R-:W-:-:S04]  /*1370*/  LOP3.LUT R9, R9, R12, RZ, 0xc0, !PT ;  /* 0x0000000c09097212 */ /* 0x000fc800078ec0ff */
[----:B------:R-:W-:-:S04]  /*1380*/  IADD3 R14, PT, PT, R14, R9, RZ ;  /* 0x000000090e0e7210 */ /* 0x000fc80007ffe0ff */
[----:B------:R-:W-:Y:S01]  /*1390*/  LOP3.LUT R3, R14, R3, RZ, 0xfc, !PT ;  /* 0x000000030e037212 */ /* 0x000fe200078efcff */
[----:B------:R-:W-:Y:S06]  /*13a0*/  BRA `(.L_x_21) ;  /* 0x0000000000107947 */ /* 0x000fec0003800000 */
.L_x_20:
[----:B------:R-:W-:-:S04]  /*13b0*/  LOP3.LUT R3, R3, 0x80000000, RZ, 0xc0, !PT ;  /* 0x8000000003037812 */ /* 0x000fc800078ec0ff */
[----:B------:R-:W-:Y:S01]  /*13c0*/  LOP3.LUT R3, R3, 0x7f800000, RZ, 0xfc, !PT ;  /* 0x7f80000003037812 */ /* 0x000fe200078efcff */
[----:B------:R-:W-:Y:S06]  /*13d0*/  BRA `(.L_x_21) ;  /* 0x0000000000047947 */ /* 0x000fec0003800000 */
.L_x_19:
[----:B------:R-:W-:-:S07]  /*13e0*/  LEA R3, R12, R3, 0x17 ;  /* 0x000000030c037211 */ /* 0x000fce00078eb8ff */
.L_x_21:
[----:B------:R-:W-:Y:S05]  /*13f0*/  BSYNC.RECONVERGENT B2 ;  /* 0x0000000000027941 */ /* 0x000fea0003800200 */
.L_x_18:
[----:B------:R-:W-:Y:S05]  /*1400*/  BRA `(.L_x_22) ;  /* 0x0000000000207947 */ /* 0x000fea0003800000 */
.L_x_17:
[----:B------:R-:W-:-:S04]  /*1410*/  LOP3.LUT R3, R12, 0x80000000, R3, 0x48, !PT ;  /* 0x800000000c037812 */ /* 0x000fc800078e4803 */
[----:B------:R-:W-:Y:S01]  /*1420*/  LOP3.LUT R3, R3, 0x7f800000, RZ, 0xfc, !PT ;  /* 0x7f80000003037812 */ /* 0x000fe200078efcff */
[----:B------:R-:W-:Y:S06]  /*1430*/  BRA `(.L_x_22) ;  /* 0x0000000000147947 */ /* 0x000fec0003800000 */
.L_x_16:
[----:B------:R-:W-:Y:S01]  /*1440*/  LOP3.LUT R3, R12, 0x80000000, R3, 0x48, !PT ;  /* 0x800000000c037812 */ /* 0x000fe200078e4803 */
[----:B------:R-:W-:Y:S06]  /*1450*/  BRA `(.L_x_22) ;  /* 0x00000000000c7947 */ /* 0x000fec0003800000 */
.L_x_15:
[----:B------:R-:W0:Y:S01]  /*1460*/  MUFU.RSQ R3, -QNAN ;  /* 0xffc0000000037908 */ /* 0x000e220000001400 */
[----:B------:R-:W-:Y:S05]  /*1470*/  BRA `(.L_x_22) ;  /* 0x0000000000047947 */ /* 0x000fea0003800000 */
.L_x_14:
[----:B------:R-:W-:-:S07]  /*1480*/  FADD.FTZ R3, R3, R4 ;  /* 0x0000000403037221 */ /* 0x000fce0000010000 */
.L_x_22:
[----:B------:R-:W-:Y:S05]  /*1490*/  BSYNC.RECONVERGENT B1 ;  /* 0x0000000000017941 */ /* 0x000fea0003800200 */
.L_x_12:
[----:B------:R-:W-:-:S04]  /*14a0*/  HFMA2 R11, -RZ, RZ, 0, 0 ;  /* 0x00000000ff0b7431 */ /* 0x000fc800000001ff */
[----:B0-----:R-:W-:Y:S05]  /*14b0*/  RET.REL.NODEC R10 `(_Z18blackScholesKernelPfS_S_S_S_ffi) ;  /* 0xffffffe80ad07950 */ /* 0x001fea0003c3ffff */
.L_x_23:
[----:B------:R-:W-:-:S00]  /*14c0*/  BRA `(.L_x_23) ;  /* 0xfffffffc00fc7947 */ /* 0x000fc0000383ffff */
[----:B------:R-:W-:-:S00]  /*14d0*/  NOP ;  /* 0x0000000000007918 */ /* 0x000fc00000000000 */
        /* <DEDUP_REMOVED lines=10> */
.L_x_25:


//--------------------- .nv.shared.reserved.0     --------------------------
	.section	.nv.shared.reserved.0,"aw",@nobits
	.weak		__nv_reservedSMEM_offset_0_alias
	.size		__nv_reservedSMEM_offset_0_alias, 0, 64
	.other		__nv_reservedSMEM_offset_0_alias,@"STO_CUDA_RESERVED_SHARED STV_DEFAULT"
__nv_reservedSMEM_offset_0_alias:
	.zero		0
	.zero		64


//--------------------- .nv.constant0._Z18blackScholesKernelPfS_S_S_S_ffi --------------------------
	.section	.nv.constant0._Z18blackScholesKernelPfS_S_S_S_ffi,"a",@progbits
	.sectionflags	@""
	.align	4
.nv.constant0._Z18blackScholesKernelPfS_S_S_S_ffi:
	.zero		948


//--------------------- SYMBOLS --------------------------

	.type		.nv.reservedSmem.offset0,@object
	.size		.nv.reservedSmem.offset0,0x4
